//
// Generated by NVIDIA NVVM Compiler
//
// Compiler Build ID: CL-36424714
// Cuda compilation tools, release 13.0, V13.0.88
// Based on NVVM 20.0.0
//

.version 9.0
.target sm_100
.address_size 64

	// .globl	_Z4scanPiS_i

.visible .entry _Z4scanPiS_i(
	.param .u64 .ptr .align 1 _Z4scanPiS_i_param_0,
	.param .u64 .ptr .align 1 _Z4scanPiS_i_param_1,
	.param .u32 _Z4scanPiS_i_param_2
)
{
	.reg .pred 	%p<5>;
	.reg .b32 	%r<16>;
	.reg .b64 	%rd<7>;

	ld.param.u64 	%rd3, [_Z4scanPiS_i_param_0];
	ld.param.u32 	%r7, [_Z4scanPiS_i_param_2];
	cvta.to.global.u64 	%rd1, %rd3;
	setp.lt.s32 	%p1, %r7, 2;
	@%p1 bra 	$L__BB0_7;
	mov.u32 	%r1, %tid.x;
	mul.wide.u32 	%rd4, %r1, 4;
	add.s64 	%rd2, %rd1, %rd4;
	mov.b32 	%r13, 1;
$L__BB0_2:
	setp.lt.u32 	%p2, %r1, %r13;
	@%p2 bra 	$L__BB0_4;
	sub.s32 	%r10, %r1, %r13;
	mul.wide.u32 	%rd5, %r10, 4;
	add.s64 	%rd6, %rd1, %rd5;
	ld.global.u32 	%r15, [%rd6];
$L__BB0_4:
	setp.lt.u32 	%p3, %r1, %r13;
	bar.sync 	0;
	@%p3 bra 	$L__BB0_6;
	ld.global.u32 	%r11, [%rd2];
	add.s32 	%r12, %r11, %r15;
	st.global.u32 	[%rd2], %r12;
$L__BB0_6:
	bar.sync 	0;
	shl.b32 	%r13, %r13, 1;
	setp.lt.s32 	%p4, %r13, %r7;
	@%p4 bra 	$L__BB0_2;
$L__BB0_7:
	ret;

}


// ===== COMPILED SASS (sm_100) =====

	.target	sm_100

	.elftype	@"ET_EXEC"


//--------------------- .note.nv.tkinfo           --------------------------
	.section	.note.nv.tkinfo,"",@"SHT_NOTE"
	.sectionflags	@"SHF_NOTE_NV_TKINFO"
	.tkinfo
        /*0018*/ 	.word	0x00000002
        /*0030*/ 	.string	""
        /*0030*/ 	.string	"ptxas"
        /*0030*/ 	.string	"Cuda compilation tools, release 13.0, V13.0.88"
        /*0030*/ 	.string	"Build cuda_13.0.r13.0/compiler.36424714_0"
        /*0030*/ 	.string	"-arch sm_100 -m 64 "



//--------------------- .note.nv.cuinfo           --------------------------
	.section	.note.nv.cuinfo,"",@"SHT_NOTE"
	.sectionflags	@"SHF_NOTE_NV_CUINFO"
        /*0018*/ 	.short	0x0002
        /*001a*/ 	.short	0x0064
        /*001c*/ 	.short	0x0082
	.zero		2


//--------------------- .nv.info                  --------------------------
	.section	.nv.info,"",@"SHT_CUDA_INFO"
	.align	4


	//----- nvinfo : EIATTR_REGCOUNT
	.align		4
        /*0000*/ 	.byte	0x04, 0x2f
        /*0002*/ 	.short	(.L_1 - .L_0)
	.align		4
.L_0:
        /*0004*/ 	.word	index@(_Z4scanPiS_i)
        /*0008*/ 	.word	0x0000000c


	//----- nvinfo : EIATTR_FRAME_SIZE
	.align		4
.L_1:
        /*000c*/ 	.byte	0x04, 0x11
        /*000e*/ 	.short	(.L_3 - .L_2)
	.align		4
.L_2:
        /*0010*/ 	.word	index@(_Z4scanPiS_i)
        /*0014*/ 	.word	0x00000000


	//----- nvinfo : EIATTR_MIN_STACK_SIZE
	.align		4
.L_3:
        /*0018*/ 	.byte	0x04, 0x12
        /*001a*/ 	.short	(.L_5 - .L_4)
	.align		4
.L_4:
        /*001c*/ 	.word	index@(_Z4scanPiS_i)
        /*0020*/ 	.word	0x00000000
.L_5:


//--------------------- .nv.compat                --------------------------
	.section	.nv.compat,"",@"SHT_CUDA_COMPAT_INFO"
	.align	4
        /*0000*/ 	.byte	0x02, 0x09, 0x00, 0x00, 0x02, 0x02, 0x01, 0x00, 0x02, 0x05, 0x05, 0x00, 0x03, 0x07, 0x01, 0x01
        /*0010*/ 	.byte	0x02, 0x03, 0x00, 0x00, 0x02, 0x06, 0x01, 0x00, 0x04, 0x0b, 0x08, 0x00, 0x09, 0x00, 0x00, 0x00
        /*0020*/ 	.byte	0x00, 0x00, 0x00, 0x00


//--------------------- .nv.info._Z4scanPiS_i     --------------------------
	.section	.nv.info._Z4scanPiS_i,"",@"SHT_CUDA_INFO"
	.sectionflags	@""
	.align	4


	//----- nvinfo : EIATTR_CUDA_API_VERSION
	.align		4
        /*0000*/ 	.byte	0x04, 0x37
        /*0002*/ 	.short	(.L_7 - .L_6)
.L_6:
        /*0004*/ 	.word	0x00000082


	//----- nvinfo : EIATTR_KPARAM_INFO
	.align		4
.L_7:
        /*0008*/ 	.byte	0x04, 0x17
        /*000a*/ 	.short	(.L_9 - .L_8)
.L_8:
        /*000c*/ 	.word	0x00000000
        /*0010*/ 	.short	0x0002
        /*0012*/ 	.short	0x0010
        /*0014*/ 	.byte	0x00, 0xf0, 0x11, 0x00


	//----- nvinfo : EIATTR_KPARAM_INFO
	.align		4
.L_9:
        /*0018*/ 	.byte	0x04, 0x17
        /*001a*/ 	.short	(.L_11 - .L_10)
.L_10:
        /*001c*/ 	.word	0x00000000
        /*0020*/ 	.short	0x0001
        /*0022*/ 	.short	0x0008
        /*0024*/ 	.byte	0x00, 0xf5, 0x21, 0x00


	//----- nvinfo : EIATTR_KPARAM_INFO
	.align		4
.L_11:
        /*0028*/ 	.byte	0x04, 0x17
        /*002a*/ 	.short	(.L_13 - .L_12)
.L_12:
        /*002c*/ 	.word	0x00000000
        /*0030*/ 	.short	0x0000
        /*0032*/ 	.short	0x0000
        /*0034*/ 	.byte	0x00, 0xf5, 0x21, 0x00


	//----- nvinfo : EIATTR_SPARSE_MMA_MASK
	.align		4
.L_13:
        /*0038*/ 	.byte	0x03, 0x50
        /*003a*/ 	.short	0x0000


	//----- nvinfo : EIATTR_MAXREG_COUNT
	.align		4
        /*003c*/ 	.byte	0x03, 0x1b
        /*003e*/ 	.short	0x00ff


	//----- nvinfo : EIATTR_NUM_BARRIERS
	.align		4
        /*0040*/ 	.byte	0x02, 0x4c
        /*0042*/ 	.byte	0x01
	.zero		1


	//----- nvinfo : EIATTR_MERCURY_ISA_VERSION
	.align		4
        /*0044*/ 	.byte	0x03, 0x5f
        /*0046*/ 	.short	0x0101


	//----- nvinfo : EIATTR_VRC_CTA_INIT_COUNT
	.align		4
        /*0048*/ 	.byte	0x02, 0x4a
	.zero		1
	.zero		1


	//----- nvinfo : EIATTR_EXIT_INSTR_OFFSETS
	.align		4
        /*004c*/ 	.byte	0x04, 0x1c
        /*004e*/ 	.short	(.L_15 - .L_14)


	//   ....[0]....
.L_14:
        /*0050*/ 	.word	0x00000030


	//   ....[1]....
        /*0054*/ 	.word	0x00000170


	//----- nvinfo : EIATTR_CBANK_PARAM_SIZE
	.align		4
.L_15:
        /*0058*/ 	.byte	0x03, 0x19
        /*005a*/ 	.short	0x0014


	//----- nvinfo : EIATTR_PARAM_CBANK
	.align		4
        /*005c*/ 	.byte	0x04, 0x0a
        /*005e*/ 	.short	(.L_17 - .L_16)
	.align		4
.L_16:
        /*0060*/ 	.word	index@(.nv.constant0._Z4scanPiS_i)
        /*0064*/ 	.short	0x0380
        /*0066*/ 	.short	0x0014


	//----- nvinfo : EIATTR_SW_WAR
	.align		4
.L_17:
        /*0068*/ 	.byte	0x04, 0x36
        /*006a*/ 	.short	(.L_19 - .L_18)
.L_18:
        /*006c*/ 	.word	0x00000008
.L_19:


//--------------------- .nv.callgraph             --------------------------
	.section	.nv.callgraph,"",@"SHT_CUDA_CALLGRAPH"
	.align	4
	.sectionentsize	8
	.align		4
        /*0000*/ 	.word	0x00000000
	.align		4
        /*0004*/ 	.word	0xffffffff
	.align		4
        /*0008*/ 	.word	0x00000000
	.align		4
        /*000c*/ 	.word	0xfffffffe
	.align		4
        /*0010*/ 	.word	0x00000000
	.align		4
        /*0014*/ 	.word	0xfffffffd
	.align		4
        /*0018*/ 	.word	0x00000000
	.align		4
        /*001c*/ 	.word	0xfffffffc


//--------------------- .text._Z4scanPiS_i        --------------------------
	.section	.text._Z4scanPiS_i,"ax",@progbits
	.align	128
        .global         _Z4scanPiS_i
        .type           _Z4scanPiS_i,@function
        .size           _Z4scanPiS_i,(.L_x_2 - _Z4scanPiS_i)
        .other          _Z4scanPiS_i,@"STO_CUDA_ENTRY STV_DEFAULT"
_Z4scanPiS_i:
.text._Z4scanPiS_i:
[----:B------:R-:W-:Y:S08]  /*0000*/  LDC R1, c[0x0][0x37c] ;  /* 0x0000df00ff017b82 */ /* 0x000ff00000000800 */
[----:B------:R-:W0:Y:S02]  /*0010*/  LDC R0, c[0x0][0x390] ;  /* 0x0000e400ff007b82 */ /* 0x000e240000000800 */
[----:B0-----:R-:W-:-:S13]  /*0020*/  ISETP.GE.AND P0, PT, R0, 0x2, PT ;  /* 0x000000020000780c */ /* 0x001fda0003f06270 */
[----:B------:R-:W-:Y:S05]  /*0030*/  @!P0 EXIT ;  /* 0x000000000000894d */ /* 0x000fea0003800000 */
[----:B------:R-:W0:Y:S01]  /*0040*/  S2R R9, SR_TID.X ;  /* 0x0000000000097919 */ /* 0x000e220000002100 */
[----:B------:R-:W0:Y:S01]  /*0050*/  LDC.64 R2, c[0x0][0x380] ;  /* 0x0000e000ff027b82 */ /* 0x000e220000000a00 */
[----:B------:R-:W1:Y:S01]  /*0060*/  LDCU.64 UR6, c[0x0][0x358] ;  /* 0x00006b00ff0677ac */ /* 0x000e620008000a00 */
[----:B------:R-:W2:Y:S01]  /*0070*/  LDCU UR5, c[0x0][0x390] ;  /* 0x00007200ff0577ac */ /* 0x000ea20008000800 */
[----:B------:R-:W-:Y:S01]  /*0080*/  UMOV UR4, 0x1 ;  /* 0x0000000100047882 */ /* 0x000fe20000000000 */
[----:B012---:R-:W-:-:S07]  /*0090*/  IMAD.WIDE.U32 R2, R9, 0x4, R2 ;  /* 0x0000000409027825 */ /* 0x007fce00078e0002 */
.L_x_0:
[----:B------:R-:W-:-:S13]  /*00a0*/  ISETP.GE.U32.AND P0, PT, R9, UR4, PT ;  /* 0x0000000409007c0c */ /* 0x000fda000bf06070 */
[----:B0-----:R-:W0:Y:S01]  /*00b0*/  @P0 LDC.64 R4, c[0x0][0x380] ;  /* 0x0000e000ff040b82 */ /* 0x001e220000000a00 */
[----:B------:R-:W-:-:S05]  /*00c0*/  @P0 IADD3 R7, PT, PT, R9, -UR4, RZ ;  /* 0x8000000409070c10 */ /* 0x000fca000fffe0ff */
[----:B0-----:R-:W-:-:S05]  /*00d0*/  @P0 IMAD.WIDE.U32 R4, R7, 0x4, R4 ;  /* 0x0000000407040825 */ /* 0x001fca00078e0004 */
[----:B------:R-:W2:Y:S01]  /*00e0*/  @P0 LDG.E R0, desc[UR6][R4.64] ;  /* 0x0000000604000981 */ /* 0x000ea2000c1e1900 */
[----:B------:R-:W-:Y:S06]  /*00f0*/  BAR.SYNC.DEFER_BLOCKING 0x0 ;  /* 0x0000000000007b1d */ /* 0x000fec0000010000 */
[----:B------:R-:W2:Y:S01]  /*0100*/  @P0 LDG.E R7, desc[UR6][R2.64] ;  /* 0x0000000602070981 */ /* 0x000ea2000c1e1900 */
[----:B------:R-:W-:-:S04]  /*0110*/  USHF.L.U32 UR4, UR4, 0x1, URZ ;  /* 0x0000000104047899 */ /* 0x000fc800080006ff */
[----:B------:R-:W-:Y:S01]  /*0120*/  UISETP.GE.AND UP0, UPT, UR4, UR5, UPT ;  /* 0x000000050400728c */ /* 0x000fe2000bf06270 */
[----:B--2---:R-:W-:-:S05]  /*0130*/  @P0 IADD3 R7, PT, PT, R0, R7, RZ ;  /* 0x0000000700070210 */ /* 0x004fca0007ffe0ff */
[----:B------:R0:W-:Y:S01]  /*0140*/  @P0 STG.E desc[UR6][R2.64], R7 ;  /* 0x0000000702000986 */ /* 0x0001e2000c101906 */
[----:B------:R-:W-:Y:S06]  /*0150*/  BAR.SYNC.DEFER_BLOCKING 0x0 ;  /* 0x0000000000007b1d */ /* 0x000fec0000010000 */
[----:B------:R-:W-:Y:S05]  /*0160*/  BRA.U !UP0, `(.L_x_0) ;  /* 0xfffffffd08cc7547 */ /* 0x000fea000b83ffff */
[----:B------:R-:W-:Y:S05]  /*0170*/  EXIT ;  /* 0x000000000000794d */ /* 0x000fea0003800000 */
.L_x_1:
[----:B------:R-:W-:-:S00]  /*0180*/  BRA `(.L_x_1) ;  /* 0xfffffffc00fc7947 */ /* 0x000fc0000383ffff */
[----:B------:R-:W-:-:S00]  /*0190*/  NOP ;  /* 0x0000000000007918 */ /* 0x000fc00000000000 */
        /* <DEDUP_REMOVED lines=14> */
.L_x_2:


//--------------------- .nv.shared.reserved.0     --------------------------
	.section	.nv.shared.reserved.0,"aw",@nobits
	.weak		__nv_reservedSMEM_offset_0_alias
	.size		__nv_reservedSMEM_offset_0_alias, 0, 64
	.other		__nv_reservedSMEM_offset_0_alias,@"STO_CUDA_RESERVED_SHARED STV_DEFAULT"
__nv_reservedSMEM_offset_0_alias:
	.zero		0
	.zero		64


//--------------------- .nv.constant0._Z4scanPiS_i --------------------------
	.section	.nv.constant0._Z4scanPiS_i,"a",@progbits
	.sectionflags	@""
	.align	4
.nv.constant0._Z4scanPiS_i:
	.zero		916


//--------------------- SYMBOLS --------------------------

	.type		.nv.reservedSmem.offset0,@object
	.size		.nv.reservedSmem.offset0,0x4
